	.headerflags	@"EF_CUDA_TEXMODE_UNIFIED EF_CUDA_64BIT_ADDRESS EF_CUDA_ACCELERATORS EF_CUDA_SM90 EF_CUDA_VIRTUAL_SM(EF_CUDA_SM90)"
	.elftype	@"ET_EXEC"


//--------------------- .nv.info                  --------------------------
	.section	.nv.info,"",@"SHT_CUDA_INFO"
	.align	4


	//----- nvinfo : EIATTR_REGCOUNT
	.align		4
        /*0000*/ 	.byte	0x04, 0x2f
        /*0002*/ 	.short	(.L_3 - .L_2)
	.align		4
.L_2:
        /*0004*/ 	.word	index@(triton_poi_fused__native_batch_norm_legit_no_training_convolution_relu_44)
        /*0008*/ 	.word	0x00000038


	//----- nvinfo : EIATTR_MIN_STACK_SIZE
	.align		4
.L_3:
        /*000c*/ 	.byte	0x04, 0x12
        /*000e*/ 	.short	(.L_5 - .L_4)
	.align		4
.L_4:
        /*0010*/ 	.word	index@(triton_poi_fused__native_batch_norm_legit_no_training_convolution_relu_44)
        /*0014*/ 	.word	0x00000000


	//----- nvinfo : EIATTR_FRAME_SIZE
	.align		4
.L_5:
        /*0018*/ 	.byte	0x04, 0x11
        /*001a*/ 	.short	(.L_7 - .L_6)
	.align		4
.L_6:
        /*001c*/ 	.word	index@(triton_poi_fused__native_batch_norm_legit_no_training_convolution_relu_44)
        /*0020*/ 	.word	0x00000000


	//----- nvinfo : EIATTR_MIN_STACK_SIZE
	.align		4
.L_7:
        /*0024*/ 	.byte	0x04, 0x12
        /*0026*/ 	.short	(.L_9 - .L_8)
	.align		4
.L_8:
        /*0028*/ 	.word	index@(triton_poi_fused__native_batch_norm_legit_no_training_convolution_relu_44)
        /*002c*/ 	.word	0x00000000
.L_9:


//--------------------- .nv.info.triton_poi_fused__native_batch_norm_legit_no_training_convolution_relu_44 --------------------------
	.section	.nv.info.triton_poi_fused__native_batch_norm_legit_no_training_convolution_relu_44,"",@"SHT_CUDA_INFO"
	.sectionflags	@""
	.align	4


	//----- nvinfo : EIATTR_CUDA_API_VERSION
	.align		4
        /*0000*/ 	.byte	0x04, 0x37
        /*0002*/ 	.short	(.L_11 - .L_10)
.L_10:
        /*0004*/ 	.word	0x0000007c


	//----- nvinfo : EIATTR_KPARAM_INFO
	.align		4
.L_11:
        /*0008*/ 	.byte	0x04, 0x17
        /*000a*/ 	.short	(.L_13 - .L_12)
.L_12:
        /*000c*/ 	.word	0x00000000
        /*0010*/ 	.short	0x0007
        /*0012*/ 	.short	0x0038
        /*0014*/ 	.byte	0x00, 0xf0, 0x11, 0x00


	//----- nvinfo : EIATTR_KPARAM_INFO
	.align		4
.L_13:
        /*0018*/ 	.byte	0x04, 0x17
        /*001a*/ 	.short	(.L_15 - .L_14)
.L_14:
        /*001c*/ 	.word	0x00000000
        /*0020*/ 	.short	0x0006
        /*0022*/ 	.short	0x0030
        /*0024*/ 	.byte	0x00, 0xf4, 0x21, 0x00


	//----- nvinfo : EIATTR_KPARAM_INFO
	.align		4
.L_15:
        /*0028*/ 	.byte	0x04, 0x17
        /*002a*/ 	.short	(.L_17 - .L_16)
.L_16:
        /*002c*/ 	.word	0x00000000
        /*0030*/ 	.short	0x0005
        /*0032*/ 	.short	0x0028
        /*0034*/ 	.byte	0x00, 0xf4, 0x21, 0x00


	//----- nvinfo : EIATTR_KPARAM_INFO
	.align		4
.L_17:
        /*0038*/ 	.byte	0x04, 0x17
        /*003a*/ 	.short	(.L_19 - .L_18)
.L_18:
        /*003c*/ 	.word	0x00000000
        /*0040*/ 	.short	0x0004
        /*0042*/ 	.short	0x0020
        /*0044*/ 	.byte	0x00, 0xf4, 0x21, 0x00


	//----- nvinfo : EIATTR_KPARAM_INFO
	.align		4
.L_19:
        /*0048*/ 	.byte	0x04, 0x17
        /*004a*/ 	.short	(.L_21 - .L_20)
.L_20:
        /*004c*/ 	.word	0x00000000
        /*0050*/ 	.short	0x0003
        /*0052*/ 	.short	0x0018
        /*0054*/ 	.byte	0x00, 0xf4, 0x21, 0x00


	//----- nvinfo : EIATTR_KPARAM_INFO
	.align		4
.L_21:
        /*0058*/ 	.byte	0x04, 0x17
        /*005a*/ 	.short	(.L_23 - .L_22)
.L_22:
        /*005c*/ 	.word	0x00000000
        /*0060*/ 	.short	0x0002
        /*0062*/ 	.short	0x0010
        /*0064*/ 	.byte	0x00, 0xf4, 0x21, 0x00


	//----- nvinfo : EIATTR_KPARAM_INFO
	.align		4
.L_23:
        /*0068*/ 	.byte	0x04, 0x17
        /*006a*/ 	.short	(.L_25 - .L_24)
.L_24:
        /*006c*/ 	.word	0x00000000
        /*0070*/ 	.short	0x0001
        /*0072*/ 	.short	0x0008
        /*0074*/ 	.byte	0x00, 0xf4, 0x21, 0x00


	//----- nvinfo : EIATTR_KPARAM_INFO
	.align		4
.L_25:
        /*0078*/ 	.byte	0x04, 0x17
        /*007a*/ 	.short	(.L_27 - .L_26)
.L_26:
        /*007c*/ 	.word	0x00000000
        /*0080*/ 	.short	0x0000
        /*0082*/ 	.short	0x0000
        /*0084*/ 	.byte	0x00, 0xf4, 0x21, 0x00


	//----- nvinfo : EIATTR_SPARSE_MMA_MASK
	.align		4
.L_27:
        /*0088*/ 	.byte	0x03, 0x50
        /*008a*/ 	.short	0x0000


	//----- nvinfo : EIATTR_MAXREG_COUNT
	.align		4
        /*008c*/ 	.byte	0x03, 0x1b
        /*008e*/ 	.short	0x00ff


	//----- nvinfo : EIATTR_EXIT_INSTR_OFFSETS
	.align		4
        /*0090*/ 	.byte	0x04, 0x1c
        /*0092*/ 	.short	(.L_29 - .L_28)


	//   ....[0]....
.L_28:
        /*0094*/ 	.word	0x000013a0


	//   ....[1]....
        /*0098*/ 	.word	0x000013c0


	//----- nvinfo : EIATTR_REQNTID
	.align		4
.L_29:
        /*009c*/ 	.byte	0x04, 0x10
        /*009e*/ 	.short	(.L_31 - .L_30)
.L_30:
        /*00a0*/ 	.word	0x00000080
        /*00a4*/ 	.word	0x00000001
        /*00a8*/ 	.word	0x00000001


	//----- nvinfo : EIATTR_CBANK_PARAM_SIZE
	.align		4
.L_31:
        /*00ac*/ 	.byte	0x03, 0x19
        /*00ae*/ 	.short	0x003c


	//----- nvinfo : EIATTR_PARAM_CBANK
	.align		4
        /*00b0*/ 	.byte	0x04, 0x0a
        /*00b2*/ 	.short	(.L_33 - .L_32)
	.align		4
.L_32:
        /*00b4*/ 	.word	index@(.nv.constant0.triton_poi_fused__native_batch_norm_legit_no_training_convolution_relu_44)
        /*00b8*/ 	.short	0x0210
        /*00ba*/ 	.short	0x003c


	//----- nvinfo : EIATTR_SW_WAR
	.align		4
.L_33:
        /*00bc*/ 	.byte	0x04, 0x36
        /*00be*/ 	.short	(.L_35 - .L_34)
.L_34:
        /*00c0*/ 	.word	0x00000008
.L_35:


//--------------------- .nv.callgraph             --------------------------
	.section	.nv.callgraph,"",@"SHT_CUDA_CALLGRAPH"
	.align	4
	.sectionentsize	8
	.align		4
        /*0000*/ 	.word	0x00000000
	.align		4
        /*0004*/ 	.word	0xffffffff
	.align		4
        /*0008*/ 	.word	0x00000000
	.align		4
        /*000c*/ 	.word	0xfffffffe
	.align		4
        /*0010*/ 	.word	0x00000000
	.align		4
        /*0014*/ 	.word	0xfffffffd
	.align		4
        /*0018*/ 	.word	0x00000000
	.align		4
        /*001c*/ 	.word	0xfffffffc


//--------------------- .nv.constant4             --------------------------
	.section	.nv.constant4,"a",@progbits
	.align	8
	.align		8
.nv.constant4:
        /*0000*/ 	.dword	_$_str
	.align		8
        /*0008*/ 	.dword	_$_str_$_2


//--------------------- .text.triton_poi_fused__native_batch_norm_legit_no_training_convolution_relu_44 --------------------------
	.section	.text.triton_poi_fused__native_batch_norm_legit_no_training_convolution_relu_44,"ax",@progbits
	.align	128
        .global         triton_poi_fused__native_batch_norm_legit_no_training_convolution_relu_44
        .type           triton_poi_fused__native_batch_norm_legit_no_training_convolution_relu_44,@function
        .size           triton_poi_fused__native_batch_norm_legit_no_training_convolution_relu_44,(.L_x_1 - triton_poi_fused__native_batch_norm_legit_no_training_convolution_relu_44)
        .other          triton_poi_fused__native_batch_norm_legit_no_training_convolution_relu_44,@"STO_CUDA_ENTRY STV_DEFAULT"
triton_poi_fused__native_batch_norm_legit_no_training_convolution_relu_44:
.text.triton_poi_fused__native_batch_norm_legit_no_training_convolution_relu_44:
[----:B------:R-:W0:Y:S01]  /*0000*/  LDC R1, c[0x0][0x28] ;  /* 0x00000a00ff017b82 */ /* 0x000e220000000800 */
[----:B------:R-:W1:Y:S01]  /*0010*/  S2R R0, SR_TID.X ;  /* 0x0000000000007919 */ /* 0x000e620000002100 */
[----:B------:R-:W-:Y:S01]  /*0020*/  CS2R R36, SRZ ;  /* 0x0000000000247805 */ /* 0x000fe2000001ff00 */
[----:B------:R-:W-:Y:S01]  /*0030*/  ULDC.64 UR4, c[0x0][0x208] ;  /* 0x0000820000047ab9 */ /* 0x000fe20000000a00 */
[----:B------:R-:W-:Y:S01]  /*0040*/  CS2R R30, SRZ ;  /* 0x00000000001e7805 */ /* 0x000fe2000001ff00 */
[----:B------:R-:W2:Y:S01]  /*0050*/  S2R R3, SR_CTAID.X ;  /* 0x0000000000037919 */ /* 0x000ea20000002500 */
[----:B------:R-:W-:Y:S02]  /*0060*/  CS2R R32, SRZ ;  /* 0x0000000000207805 */ /* 0x000fe4000001ff00 */
[----:B-1----:R-:W-:-:S04]  /*0070*/  SHF.L.U32 R0, R0, 0x2, RZ ;  /* 0x0000000200007819 */ /* 0x002fc800000006ff */
[----:B------:R-:W-:-:S04]  /*0080*/  LOP3.LUT R0, R0, 0x1fc, RZ, 0xc0, !PT ;  /* 0x000001fc00007812 */ /* 0x000fc800078ec0ff */
[----:B--2---:R-:W-:-:S04]  /*0090*/  LEA R10, R3, R0, 0xa ;  /* 0x00000000030a7211 */ /* 0x004fc800078e50ff */
[----:B------:R-:W-:Y:S01]  /*00a0*/  IADD3 R0, R10, 0x1, RZ ;  /* 0x000000010a007810 */ /* 0x000fe20007ffe0ff */
[C---:B------:R-:W-:Y:S01]  /*00b0*/  IMAD.HI R3, R10.reuse, 0x59e60383, RZ ;  /* 0x59e603830a037827 */ /* 0x040fe200078e02ff */
[----:B------:R-:W-:Y:S02]  /*00c0*/  IADD3 R2, R10, 0x2, RZ ;  /* 0x000000020a027810 */ /* 0x000fe40007ffe0ff */
[----:B------:R-:W-:Y:S01]  /*00d0*/  ISETP.GE.AND P1, PT, R10, 0x5b200, PT ;  /* 0x0005b2000a00780c */ /* 0x000fe20003f26270 */
[----:B------:R-:W-:Y:S01]  /*00e0*/  IMAD.HI R4, R0, 0x59e60383, RZ ;  /* 0x59e6038300047827 */ /* 0x000fe200078e02ff */
[----:B------:R-:W-:-:S03]  /*00f0*/  IADD3 R0, R10, 0x3, RZ ;  /* 0x000000030a007810 */ /* 0x000fc60007ffe0ff */
[----:B------:R-:W-:Y:S01]  /*0100*/  IMAD.HI R7, R2, 0x59e60383, RZ ;  /* 0x59e6038302077827 */ /* 0x000fe200078e02ff */
[----:B------:R-:W-:Y:S02]  /*0110*/  SHF.R.U32.HI R2, RZ, 0x1f, R3 ;  /* 0x0000001fff027819 */ /* 0x000fe40000011603 */
[----:B------:R-:W-:Y:S02]  /*0120*/  SHF.R.U32.HI R5, RZ, 0x1f, R4 ;  /* 0x0000001fff057819 */ /* 0x000fe40000011604 */
[----:B------:R-:W-:Y:S02]  /*0130*/  LEA.HI.SX32 R17, R3, R2, 0x18 ;  /* 0x0000000203117211 */ /* 0x000fe400078fc2ff */
[----:B------:R-:W-:Y:S02]  /*0140*/  SHF.R.U32.HI R8, RZ, 0x1f, R7 ;  /* 0x0000001fff087819 */ /* 0x000fe40000011607 */
[----:B------:R-:W-:Y:S02]  /*0150*/  IADD3 R2, R10, 0x200, RZ ;  /* 0x000002000a027810 */ /* 0x000fe40007ffe0ff */
[----:B------:R-:W-:Y:S01]  /*0160*/  LEA.HI.SX32 R6, R4, R5, 0x18 ;  /* 0x0000000504067211 */ /* 0x000fe200078fc2ff */
[----:B------:R-:W-:Y:S01]  /*0170*/  IMAD.HI R4, R0, 0x59e60383, RZ ;  /* 0x59e6038300047827 */ /* 0x000fe200078e02ff */
[----:B------:R-:W-:-:S02]  /*0180*/  LEA.HI.SX32 R8, R7, R8, 0x18 ;  /* 0x0000000807087211 */ /* 0x000fc400078fc2ff */
[----:B------:R-:W-:Y:S01]  /*0190*/  IADD3 R0, R10, 0x201, RZ ;  /* 0x000002010a007810 */ /* 0x000fe20007ffe0ff */
[C---:B------:R-:W-:Y:S01]  /*01a0*/  IMAD.HI R7, R2.reuse, 0x59e60383, RZ ;  /* 0x59e6038302077827 */ /* 0x040fe200078e02ff */
[----:B------:R-:W-:Y:S02]  /*01b0*/  ISETP.GE.AND P0, PT, R2, 0x5b200, PT ;  /* 0x0005b2000200780c */ /* 0x000fe40003f06270 */
[----:B------:R-:W-:Y:S01]  /*01c0*/  IADD3 R2, R10, 0x202, RZ ;  /* 0x000002020a027810 */ /* 0x000fe20007ffe0ff */
[----:B------:R-:W-:Y:S01]  /*01d0*/  IMAD.HI R9, R0, 0x59e60383, RZ ;  /* 0x59e6038300097827 */ /* 0x000fe200078e02ff */
[----:B------:R-:W-:Y:S02]  /*01e0*/  SHF.R.U32.HI R0, RZ, 0x1f, R7 ;  /* 0x0000001fff007819 */ /* 0x000fe40000011607 */
[----:B------:R-:W-:Y:S01]  /*01f0*/  SHF.R.U32.HI R5, RZ, 0x1f, R4 ;  /* 0x0000001fff057819 */ /* 0x000fe20000011604 */
[----:B------:R-:W-:Y:S01]  /*0200*/  IMAD.HI R2, R2, 0x59e60383, RZ ;  /* 0x59e6038302027827 */ /* 0x000fe200078e02ff */
[----:B------:R-:W-:-:S02]  /*0210*/  IADD3 R3, R10, 0x203, RZ ;  /* 0x000002030a037810 */ /* 0x000fc40007ffe0ff */
[----:B------:R-:W-:Y:S02]  /*0220*/  LEA.HI.SX32 R7, R7, R0, 0x18 ;  /* 0x0000000007077211 */ /* 0x000fe400078fc2ff */
[----:B------:R-:W-:Y:S02]  /*0230*/  SHF.R.U32.HI R0, RZ, 0x1f, R9 ;  /* 0x0000001fff007819 */ /* 0x000fe40000011609 */
[----:B------:R-:W-:Y:S01]  /*0240*/  LEA.HI.SX32 R39, R4, R5, 0x18 ;  /* 0x0000000504277211 */ /* 0x000fe200078fc2ff */
[----:B------:R-:W-:Y:S01]  /*0250*/  IMAD.HI R4, R3, 0x59e60383, RZ ;  /* 0x59e6038303047827 */ /* 0x000fe200078e02ff */
[----:B------:R-:W-:Y:S02]  /*0260*/  LEA.HI R11, R17, R17, RZ, 0x7 ;  /* 0x00000011110b7211 */ /* 0x000fe400078f38ff */
[----:B------:R-:W-:Y:S02]  /*0270*/  SHF.R.U32.HI R3, RZ, 0x1f, R2 ;  /* 0x0000001fff037819 */ /* 0x000fe40000011602 */
[----:B------:R-:W-:-:S02]  /*0280*/  LEA.HI.SX32 R9, R9, R0, 0x18 ;  /* 0x0000000009097211 */ /* 0x000fc400078fc2ff */
[----:B------:R-:W-:Y:S02]  /*0290*/  LOP3.LUT R0, R11, 0xffffff80, RZ, 0xc0, !PT ;  /* 0xffffff800b007812 */ /* 0x000fe400078ec0ff */
[----:B------:R-:W-:Y:S02]  /*02a0*/  LEA.HI.SX32 R3, R2, R3, 0x18 ;  /* 0x0000000302037211 */ /* 0x000fe400078fc2ff */
[----:B------:R-:W-:Y:S02]  /*02b0*/  LEA.HI R2, R6, R6, RZ, 0x7 ;  /* 0x0000000606027211 */ /* 0x000fe400078f38ff */
[----:B------:R-:W-:Y:S02]  /*02c0*/  IADD3 R17, R17, -R0, RZ ;  /* 0x8000000011117210 */ /* 0x000fe40007ffe0ff */
[----:B------:R-:W-:Y:S02]  /*02d0*/  SHF.R.U32.HI R5, RZ, 0x1f, R4 ;  /* 0x0000001fff057819 */ /* 0x000fe40000011604 */
[----:B------:R-:W-:-:S02]  /*02e0*/  LEA.HI R0, R8, R8, RZ, 0x7 ;  /* 0x0000000808007211 */ /* 0x000fc400078f38ff */
[----:B------:R-:W-:Y:S02]  /*02f0*/  LOP3.LUT R11, R2, 0xffffff80, RZ, 0xc0, !PT ;  /* 0xffffff80020b7812 */ /* 0x000fe400078ec0ff */
[----:B------:R-:W-:Y:S02]  /*0300*/  LEA.HI R2, R7, R7, RZ, 0x7 ;  /* 0x0000000707027211 */ /* 0x000fe400078f38ff */
[----:B------:R-:W-:Y:S02]  /*0310*/  LEA.HI.SX32 R51, R4, R5, 0x18 ;  /* 0x0000000504337211 */ /* 0x000fe400078fc2ff */
[----:B------:R-:W-:Y:S01]  /*0320*/  LOP3.LUT R19, R0, 0xffffff80, RZ, 0xc0, !PT ;  /* 0xffffff8000137812 */ /* 0x000fe200078ec0ff */
[----:B------:R-:W1:Y:S01]  /*0330*/  LDC.64 R4, c[0x0][0x218] ;  /* 0x00008600ff047b82 */ /* 0x000e620000000a00 */
[----:B------:R-:W-:Y:S02]  /*0340*/  IADD3 R0, R6, -R11, RZ ;  /* 0x8000000b06007210 */ /* 0x000fe40007ffe0ff */
[----:B------:R-:W-:-:S02]  /*0350*/  LOP3.LUT R2, R2, 0xffffff80, RZ, 0xc0, !PT ;  /* 0xffffff8002027812 */ /* 0x000fc400078ec0ff */
[----:B------:R-:W-:Y:S02]  /*0360*/  IADD3 R19, R8, -R19, RZ ;  /* 0x8000001308137210 */ /* 0x000fe40007ffe0ff */
[----:B------:R-:W-:Y:S02]  /*0370*/  LEA.HI R11, R51, R51, RZ, 0x7 ;  /* 0x00000033330b7211 */ /* 0x000fe400078f38ff */
[----:B------:R-:W-:Y:S02]  /*0380*/  LEA.HI R8, R3, R3, RZ, 0x7 ;  /* 0x0000000303087211 */ /* 0x000fe400078f38ff */
[----:B------:R-:W-:Y:S02]  /*0390*/  IADD3 R40, R7, -R2, RZ ;  /* 0x8000000207287210 */ /* 0x000fe40007ffe0ff */
[----:B------:R-:W-:Y:S02]  /*03a0*/  LOP3.LUT R2, R11, 0xffffff80, RZ, 0xc0, !PT ;  /* 0xffffff800b027812 */ /* 0x000fe400078ec0ff */
[----:B------:R-:W-:-:S02]  /*03b0*/  LOP3.LUT R8, R8, 0xffffff80, RZ, 0xc0, !PT ;  /* 0xffffff8008087812 */ /* 0x000fc400078ec0ff */
[----:B------:R-:W-:Y:S02]  /*03c0*/  IADD3 R51, R51, -R2, RZ ;  /* 0x8000000233337210 */ /* 0x000fe40007ffe0ff */
[----:B------:R-:W-:Y:S02]  /*03d0*/  IADD3 R41, R3, -R8, RZ ;  /* 0x8000000803297210 */ /* 0x000fe40007ffe0ff */
[----:B------:R-:W2:Y:S01]  /*03e0*/  LDC.64 R2, c[0x0][0x228] ;  /* 0x00008a00ff027b82 */ /* 0x000ea20000000a00 */
[----:B------:R-:W-:Y:S01]  /*03f0*/  LEA.HI R6, R9, R9, RZ, 0x7 ;  /* 0x0000000909067211 */ /* 0x000fe200078f38ff */
[----:B------:R-:W-:Y:S01]  /*0400*/  HFMA2.MMA R50, -RZ, RZ, 0, 0 ;  /* 0x00000000ff327435 */ /* 0x000fe200000001ff */
[----:B------:R-:W-:Y:S01]  /*0410*/  LEA.HI R12, R39, R39, RZ, 0x7 ;  /* 0x00000027270c7211 */ /* 0x000fe200078f38ff */
[----:B-1----:R-:W-:Y:S01]  /*0420*/  IMAD.WIDE R20, R19, 0x4, R4 ;  /* 0x0000000413147825 */ /* 0x002fe200078e0204 */
[----:B------:R-:W-:Y:S02]  /*0430*/  LOP3.LUT R6, R6, 0xffffff80, RZ, 0xc0, !PT ;  /* 0xffffff8006067812 */ /* 0x000fe400078ec0ff */
[----:B------:R-:W-:-:S02]  /*0440*/  LOP3.LUT R12, R12, 0xffffff80, RZ, 0xc0, !PT ;  /* 0xffffff800c0c7812 */ /* 0x000fc400078ec0ff */
[----:B------:R-:W-:Y:S01]  /*0450*/  IADD3 R53, R9, -R6, RZ ;  /* 0x8000000609357210 */ /* 0x000fe20007ffe0ff */
[--C-:B------:R-:W-:Y:S01]  /*0460*/  IMAD.WIDE R6, R17, 0x4, R4.reuse ;  /* 0x0000000411067825 */ /* 0x100fe200078e0204 */
[----:B------:R-:W1:Y:S01]  /*0470*/  LDC.64 R8, c[0x0][0x220] ;  /* 0x00008800ff087b82 */ /* 0x000e620000000a00 */
[----:B------:R-:W-:Y:S02]  /*0480*/  IADD3 R39, R39, -R12, RZ ;  /* 0x8000000c27277210 */ /* 0x000fe40007ffe0ff */
[----:B------:R-:W-:Y:S01]  /*0490*/  CS2R R14, SRZ ;  /* 0x00000000000e7805 */ /* 0x000fe2000001ff00 */
[--C-:B------:R-:W-:Y:S01]  /*04a0*/  IMAD.WIDE R12, R0, 0x4, R4.reuse ;  /* 0x00000004000c7825 */ /* 0x100fe200078e0204 */
[----:B------:R2:W3:Y:S03]  /*04b0*/  @!P1 LDG.E.EL R37, desc[UR4][R6.64] ;  /* 0x0000000406259981 */ /* 0x0004e6000c2e1900 */
[----:B------:R-:W-:Y:S01]  /*04c0*/  IMAD.WIDE R22, R39, 0x4, R4 ;  /* 0x0000000427167825 */ /* 0x000fe200078e0204 */
[----:B------:R-:W-:-:S02]  /*04d0*/  CS2R R44, SRZ ;  /* 0x00000000002c7805 */ /* 0x000fc4000001ff00 */
[----:B------:R-:W-:Y:S02]  /*04e0*/  CS2R R28, SRZ ;  /* 0x00000000001c7805 */ /* 0x000fe4000001ff00 */
[----:B------:R-:W-:Y:S01]  /*04f0*/  CS2R R48, SRZ ;  /* 0x0000000000307805 */ /* 0x000fe2000001ff00 */
[----:B------:R-:W-:Y:S01]  /*0500*/  IMAD.WIDE R26, R40, 0x4, R4 ;  /* 0x00000004281a7825 */ /* 0x000fe200078e0204 */
[----:B------:R-:W4:Y:S03]  /*0510*/  @!P1 LDG.E.EL R31, desc[UR4][R20.64] ;  /* 0x00000004141f9981 */ /* 0x000f26000c2e1900 */
[----:B--2---:R-:W-:Y:S01]  /*0520*/  IMAD.WIDE R6, R17, 0x4, R2 ;  /* 0x0000000411067825 */ /* 0x004fe200078e0202 */
[----:B------:R2:W5:Y:S04]  /*0530*/  @!P0 LDG.E.EL R45, desc[UR4][R26.64] ;  /* 0x000000041a2d8981 */ /* 0x000568000c2e1900 */
[----:B------:R2:W3:Y:S01]  /*0540*/  @!P1 LDG.E.EL R50, desc[UR4][R6.64] ;  /* 0x0000000406329981 */ /* 0x0004e2000c2e1900 */
[----:B------:R-:W-:Y:S01]  /*0550*/  IMAD.WIDE R34, R53, 0x4, R4 ;  /* 0x0000000435227825 */ /* 0x000fe200078e0204 */
[----:B------:R-:W-:-:S02]  /*0560*/  CS2R R24, SRZ ;  /* 0x0000000000187805 */ /* 0x000fc4000001ff00 */
[----:B------:R-:W4:Y:S01]  /*0570*/  @!P1 LDG.E.EL R30, desc[UR4][R12.64] ;  /* 0x000000040c1e9981 */ /* 0x000f22000c2e1900 */
[--C-:B------:R-:W-:Y:S01]  /*0580*/  IMAD.WIDE R46, R41, 0x4, R4.reuse ;  /* 0x00000004292e7825 */ /* 0x100fe200078e0204 */
[----:B--2---:R-:W2:Y:S02]  /*0590*/  LDC.64 R26, c[0x0][0x230] ;  /* 0x00008c00ff1a7b82 */ /* 0x004ea40000000a00 */
[----:B------:R1:W4:Y:S01]  /*05a0*/  @!P1 LDG.E.EL R32, desc[UR4][R22.64] ;  /* 0x0000000416209981 */ /* 0x000322000c2e1900 */
[----:B------:R-:W-:Y:S01]  /*05b0*/  IMAD.WIDE R4, R51, 0x4, R4 ;  /* 0x0000000433047825 */ /* 0x000fe200078e0204 */
[----:B0-----:R-:W-:Y:S02]  /*05c0*/  CS2R R6, SRZ ;  /* 0x0000000000067805 */ /* 0x001fe4000001ff00 */
[----:B------:R0:W4:Y:S04]  /*05d0*/  @!P0 LDG.E.EL R48, desc[UR4][R34.64] ;  /* 0x0000000422308981 */ /* 0x000128000c2e1900 */
[----:B------:R0:W4:Y:S01]  /*05e0*/  @!P0 LDG.E.EL R14, desc[UR4][R4.64] ;  /* 0x00000004040e8981 */ /* 0x000122000c2e1900 */
[----:B-1----:R-:W-:Y:S01]  /*05f0*/  IMAD.WIDE R20, R0, 0x4, R8 ;  /* 0x0000000400147825 */ /* 0x002fe200078e0208 */
[----:B------:R-:W-:-:S02]  /*0600*/  CS2R R22, SRZ ;  /* 0x0000000000167805 */ /* 0x000fc4000001ff00 */
[----:B------:R1:W4:Y:S01]  /*0610*/  @!P0 LDG.E.EL R15, desc[UR4][R46.64] ;  /* 0x000000042e0f8981 */ /* 0x000322000c2e1900 */
[----:B------:R-:W-:Y:S01]  /*0620*/  IMAD.WIDE R42, R17, 0x4, R8 ;  /* 0x00000004112a7825 */ /* 0x000fe200078e0208 */
[----:B0-----:R-:W-:Y:S02]  /*0630*/  CS2R R34, SRZ ;  /* 0x0000000000227805 */ /* 0x001fe4000001ff00 */
[----:B------:R0:W4:Y:S01]  /*0640*/  @!P1 LDG.E.EL R24, desc[UR4][R20.64] ;  /* 0x0000000414189981 */ /* 0x000122000c2e1900 */
[----:B------:R-:W-:-:S03]  /*0650*/  IMAD.WIDE R4, R0, 0x4, R2 ;  /* 0x0000000400047825 */ /* 0x000fc600078e0202 */
[----:B------:R0:W4:Y:S04]  /*0660*/  @!P1 LDG.E.EL R7, desc[UR4][R42.64] ;  /* 0x000000042a079981 */ /* 0x000128000c2e1900 */
[----:B------:R-:W4:Y:S01]  /*0670*/  @!P1 LDG.E.EL R29, desc[UR4][R4.64] ;  /* 0x00000004041d9981 */ /* 0x000f22000c2e1900 */
[----:B------:R-:W-:-:S04]  /*0680*/  IMAD.WIDE R12, R19, 0x4, R8 ;  /* 0x00000004130c7825 */ /* 0x000fc800078e0208 */
[--C-:B-1----:R-:W-:Y:S01]  /*0690*/  IMAD.WIDE R46, R39, 0x4, R8.reuse ;  /* 0x00000004272e7825 */ /* 0x102fe200078e0208 */
[----:B------:R1:W5:Y:S03]  /*06a0*/  @!P1 LDG.E.EL R25, desc[UR4][R12.64] ;  /* 0x000000040c199981 */ /* 0x000366000c2e1900 */
[--C-:B0-----:R-:W-:Y:S01]  /*06b0*/  IMAD.WIDE R20, R53, 0x4, R8.reuse ;  /* 0x0000000435147825 */ /* 0x101fe200078e0208 */
[----:B------:R0:W5:Y:S03]  /*06c0*/  @!P1 LDG.E.EL R22, desc[UR4][R46.64] ;  /* 0x000000042e169981 */ /* 0x000166000c2e1900 */
[--C-:B------:R-:W-:Y:S01]  /*06d0*/  IMAD.WIDE R42, R40, 0x4, R8.reuse ;  /* 0x00000004282a7825 */ /* 0x100fe200078e0208 */
[----:B------:R2:W5:Y:S03]  /*06e0*/  @!P0 LDG.E.EL R34, desc[UR4][R20.64] ;  /* 0x0000000414228981 */ /* 0x000566000c2e1900 */
[----:B-1----:R-:W-:Y:S01]  /*06f0*/  IMAD.WIDE R12, R41, 0x4, R8 ;  /* 0x00000004290c7825 */ /* 0x002fe200078e0208 */
[----:B------:R1:W5:Y:S01]  /*0700*/  @!P0 LDG.E.EL R35, desc[UR4][R42.64] ;  /* 0x000000042a238981 */ /* 0x000362000c2e1900 */
[----:B0-----:R-:W-:-:S02]  /*0710*/  CS2R R46, SRZ ;  /* 0x00000000002e7805 */ /* 0x001fc4000001ff00 */
[----:B------:R-:W-:Y:S01]  /*0720*/  IMAD.WIDE R8, R51, 0x4, R8 ;  /* 0x0000000433087825 */ /* 0x000fe200078e0208 */
[----:B------:R0:W5:Y:S03]  /*0730*/  @!P0 LDG.E.EL R33, desc[UR4][R12.64] ;  /* 0x000000040c218981 */ /* 0x000166000c2e1900 */
[--C-:B--2---:R-:W-:Y:S01]  /*0740*/  IMAD.WIDE R20, R39, 0x4, R2.reuse ;  /* 0x0000000427147825 */ /* 0x104fe200078e0202 */
[----:B------:R2:W5:Y:S01]  /*0750*/  @!P0 LDG.E.EL R36, desc[UR4][R8.64] ;  /* 0x0000000408248981 */ /* 0x000562000c2e1900 */
[----:B-1----:R-:W-:Y:S02]  /*0760*/  CS2R R42, SRZ ;  /* 0x00000000002a7805 */ /* 0x002fe4000001ff00 */
[--C-:B------:R-:W-:Y:S01]  /*0770*/  IMAD.WIDE R4, R19, 0x4, R2.reuse ;  /* 0x0000000413047825 */ /* 0x100fe200078e0202 */
[----:B------:R1:W5:Y:S03]  /*0780*/  @!P1 LDG.E.EL R47, desc[UR4][R20.64] ;  /* 0x00000004142f9981 */ /* 0x000366000c2e1900 */
[--C-:B0-----:R-:W-:Y:S01]  /*0790*/  IMAD.WIDE R12, R40, 0x4, R2.reuse ;  /* 0x00000004280c7825 */ /* 0x101fe200078e0202 */
[----:B------:R0:W5:Y:S03]  /*07a0*/  @!P1 LDG.E.EL R49, desc[UR4][R4.64] ;  /* 0x0000000404319981 */ /* 0x000166000c2e1900 */
[----:B--2---:R-:W-:Y:S01]  /*07b0*/  IMAD.WIDE R8, R53, 0x4, R2 ;  /* 0x0000000435087825 */ /* 0x004fe200078e0202 */
[----:B------:R2:W5:Y:S01]  /*07c0*/  @!P0 LDG.E.EL R42, desc[UR4][R12.64] ;  /* 0x000000040c2a8981 */ /* 0x000562000c2e1900 */
[----:B-1----:R-:W-:-:S02]  /*07d0*/  CS2R R20, SRZ ;  /* 0x0000000000147805 */ /* 0x002fc4000001ff00 */
[----:B------:R-:W-:Y:S01]  /*07e0*/  MOV R38, RZ ;  /* 0x000000ff00267202 */ /* 0x000fe20000000f00 */
[----:B------:R-:W5:Y:S01]  /*07f0*/  @!P0 LDG.E.EL R43, desc[UR4][R8.64] ;  /* 0x00000004082b8981 */ /* 0x000f62000c2e1900 */
[----:B0-----:R-:W-:-:S04]  /*0800*/  IMAD.WIDE R4, R41, 0x4, R2 ;  /* 0x0000000429047825 */ /* 0x001fc800078e0202 */
[----:B------:R-:W-:Y:S01]  /*0810*/  IMAD.WIDE R2, R51, 0x4, R2 ;  /* 0x0000000433027825 */ /* 0x000fe200078e0202 */
[----:B------:R-:W5:Y:S03]  /*0820*/  @!P0 LDG.E.EL R44, desc[UR4][R4.64] ;  /* 0x00000004042c8981 */ /* 0x000f66000c2e1900 */
[--C-:B--2---:R-:W-:Y:S01]  /*0830*/  IMAD.WIDE R12, R17, 0x4, R26.reuse ;  /* 0x00000004110c7825 */ /* 0x104fe200078e021a */
[----:B------:R0:W2:Y:S04]  /*0840*/  @!P0 LDG.E.EL R46, desc[UR4][R2.64] ;  /* 0x00000004022e8981 */ /* 0x0000a8000c2e1900 */
[----:B------:R1:W2:Y:S01]  /*0850*/  @!P1 LDG.E.EL R28, desc[UR4][R12.64] ;  /* 0x000000040c1c9981 */ /* 0x0002a2000c2e1900 */
[--C-:B0-----:R-:W-:Y:S01]  /*0860*/  IMAD.WIDE R2, R19, 0x4, R26.reuse ;  /* 0x0000000413027825 */ /* 0x101fe200078e021a */
[----:B-1----:R-:W0:Y:S04]  /*0870*/  LDC.64 R12, c[0x0][0x238] ;  /* 0x00008e00ff0c7b82 */ /* 0x002e280000000a00 */
[----:B------:R1:W2:Y:S01]  /*0880*/  @!P1 LDG.E.EL R21, desc[UR4][R2.64] ;  /* 0x0000000402159981 */ /* 0x0002a2000c2e1900 */
[----:B------:R-:W-:-:S04]  /*0890*/  IMAD.WIDE R8, R0, 0x4, R26 ;  /* 0x0000000400087825 */ /* 0x000fc800078e021a */
[--C-:B------:R-:W-:Y:S01]  /*08a0*/  IMAD.WIDE R4, R39, 0x4, R26.reuse ;  /* 0x0000000427047825 */ /* 0x100fe200078e021a */
[----:B------:R1:W2:Y:S03]  /*08b0*/  @!P1 LDG.E.EL R20, desc[UR4][R8.64] ;  /* 0x0000000408149981 */ /* 0x0002a6000c2e1900 */
[--C-:B-1----:R-:W-:Y:S01]  /*08c0*/  IMAD.WIDE R2, R40, 0x4, R26.reuse ;  /* 0x0000000428027825 */ /* 0x102fe200078e021a */
[----:B------:R1:W2:Y:S04]  /*08d0*/  @!P1 LDG.E.EL R23, desc[UR4][R4.64] ;  /* 0x0000000404179981 */ /* 0x0002a8000c2e1900 */
[----:B------:R1:W2:Y:S01]  /*08e0*/  @!P0 LDG.E.EL R38, desc[UR4][R2.64] ;  /* 0x0000000402268981 */ /* 0x0002a2000c2e1900 */
[----:B------:R-:W-:Y:S01]  /*08f0*/  CS2R R8, SRZ ;  /* 0x0000000000087805 */ /* 0x000fe2000001ff00 */
[----:B-1----:R-:W-:-:S04]  /*0900*/  IMAD.WIDE R4, R53, 0x4, R26 ;  /* 0x0000000435047825 */ /* 0x002fc800078e021a */
[--C-:B------:R-:W-:Y:S01]  /*0910*/  IMAD.WIDE R2, R41, 0x4, R26.reuse ;  /* 0x0000000429027825 */ /* 0x100fe200078e021a */
[----:B------:R-:W-:Y:S01]  /*0920*/  HFMA2.MMA R11, -RZ, RZ, 0, 0 ;  /* 0x00000000ff0b7435 */ /* 0x000fe200000001ff */
[----:B------:R1:W2:Y:S02]  /*0930*/  @!P0 LDG.E.EL R9, desc[UR4][R4.64] ;  /* 0x0000000404098981 */ /* 0x0002a4000c2e1900 */
[----:B------:R-:W-:Y:S02]  /*0940*/  IMAD.WIDE R26, R51, 0x4, R26 ;  /* 0x00000004331a7825 */ /* 0x000fe400078e021a */
[----:B------:R-:W2:Y:S04]  /*0950*/  @!P0 LDG.E.EL R6, desc[UR4][R2.64] ;  /* 0x0000000402068981 */ /* 0x000ea8000c2e1900 */
[----:B------:R0:W2:Y:S02]  /*0960*/  @!P0 LDG.E.EL R8, desc[UR4][R26.64] ;  /* 0x000000041a088981 */ /* 0x0000a4000c2e1900 */
[----:B0-----:R-:W-:Y:S01]  /*0970*/  IMAD.WIDE R16, R17, 0x4, R12 ;  /* 0x0000000411107825 */ /* 0x001fe200078e020c */
[----:B-1----:R-:W-:-:S03]  /*0980*/  CS2R R4, SRZ ;  /* 0x0000000000047805 */ /* 0x002fc6000001ff00 */
[--C-:B------:R-:W-:Y:S01]  /*0990*/  IMAD.WIDE R18, R19, 0x4, R12.reuse ;  /* 0x0000000413127825 */ /* 0x100fe200078e020c */
[----:B------:R0:W2:Y:S01]  /*09a0*/  @!P1 LDG.E.EL R11, desc[UR4][R16.64] ;  /* 0x00000004100b9981 */ /* 0x0000a2000c2e1900 */
[----:B------:R-:W1:Y:S02]  /*09b0*/  LDC.64 R26, c[0x0][0x210] ;  /* 0x00008400ff1a7b82 */ /* 0x000e640000000a00 */
[--C-:B------:R-:W-:Y:S01]  /*09c0*/  IMAD.WIDE R2, R0, 0x4, R12.reuse ;  /* 0x0000000400027825 */ /* 0x100fe200078e020c */
[----:B------:R0:W2:Y:S03]  /*09d0*/  @!P1 LDG.E.EL R4, desc[UR4][R18.64] ;  /* 0x0000000412049981 */ /* 0x0000a6000c2e1900 */
[--C-:B0-----:R-:W-:Y:S01]  /*09e0*/  IMAD.WIDE R16, R39, 0x4, R12.reuse ;  /* 0x0000000427107825 */ /* 0x101fe200078e020c */
[----:B------:R-:W-:Y:S01]  /*09f0*/  HFMA2.MMA R39, -RZ, RZ, 0, 0 ;  /* 0x00000000ff277435 */ /* 0x000fe200000001ff */
[----:B------:R-:W-:Y:S01]  /*0a00*/  MOV R0, RZ ;  /* 0x000000ff00007202 */ /* 0x000fe20000000f00 */
[----:B------:R-:W2:Y:S01]  /*0a10*/  @!P1 LDG.E.EL R5, desc[UR4][R2.64] ;  /* 0x0000000402059981 */ /* 0x000ea2000c2e1900 */
[----:B------:R-:W-:-:S04]  /*0a20*/  IMAD.WIDE R18, R40, 0x4, R12 ;  /* 0x0000000428127825 */ /* 0x000fc800078e020c */
[----:B------:R0:W2:Y:S04]  /*0a30*/  @!P1 LDG.E.EL R0, desc[UR4][R16.64] ;  /* 0x0000000410009981 */ /* 0x0000a8000c2e1900 */
[----:B------:R1:W2:Y:S01]  /*0a40*/  @!P0 LDG.E.EL R39, desc[UR4][R18.64] ;  /* 0x0000000412278981 */ /* 0x0002a2000c2e1900 */
[----:B0-----:R-:W-:Y:S01]  /*0a50*/  CS2R R16, SRZ ;  /* 0x0000000000107805 */ /* 0x001fe2000001ff00 */
[----:B-1----:R-:W-:Y:S01]  /*0a60*/  IMAD.WIDE R26, R10, 0x4, R26 ;  /* 0x000000040a1a7825 */ /* 0x002fe200078e021a */
[----:B------:R-:W-:-:S06]  /*0a70*/  CS2R R18, SRZ ;  /* 0x0000000000127805 */ /* 0x000fcc000001ff00 */
[----:B------:R-:W2:Y:S01]  /*0a80*/  @!P0 LDG.E.128 R16, desc[UR4][R26.64+0x800] ;  /* 0x000800041a108981 */ /* 0x000ea2000c1e1d00 */
[----:B------:R-:W-:Y:S01]  /*0a90*/  CS2R R2, SRZ ;  /* 0x0000000000027805 */ /* 0x000fe2000001ff00 */
[----:B------:R-:W-:-:S05]  /*0aa0*/  IMAD.WIDE R52, R53, 0x4, R12 ;  /* 0x0000000435347825 */ /* 0x000fca00078e020c */
[----:B------:R0:W2:Y:S01]  /*0ab0*/  @!P0 LDG.E.EL R2, desc[UR4][R52.64] ;  /* 0x0000000434028981 */ /* 0x0000a2000c2e1900 */
[----:B------:R-:W-:-:S04]  /*0ac0*/  IMAD.WIDE R40, R41, 0x4, R12 ;  /* 0x0000000429287825 */ /* 0x000fc800078e020c */
[----:B------:R-:W-:Y:S01]  /*0ad0*/  IMAD.WIDE R12, R51, 0x4, R12 ;  /* 0x00000004330c7825 */ /* 0x000fe200078e020c */
[----:B------:R1:W2:Y:S03]  /*0ae0*/  @!P0 LDG.E.EL R3, desc[UR4][R40.64] ;  /* 0x0000000428038981 */ /* 0x0002a6000c2e1900 */
[----:B---3--:R-:W-:-:S04]  /*0af0*/  FADD R50, R50, 9.9999997473787516356e-06 ;  /* 0x3727c5ac32327421 */ /* 0x008fc80000000000 */
[----:B0-----:R-:W0:Y:S02]  /*0b00*/  MUFU.SQRT R53, R50 ;  /* 0x0000003200357308 */ /* 0x001e240000002000 */
[C---:B0-----:R-:W-:Y:S02]  /*0b10*/  FSETP.GT.AND P2, PT, R53.reuse, 8.50705917302346158658e+37, PT ;  /* 0x7e8000003500780b */ /* 0x041fe40003f44000 */
[----:B------:R-:W-:Y:S01]  /*0b20*/  FSETP.GEU.AND P4, PT, R53, 1.175494350822287508e-38, PT ;  /* 0x008000003500780b */ /* 0x000fe20003f8e000 */
[----:B----4-:R-:W-:-:S06]  /*0b30*/  FADD R52, R29, 9.9999997473787516356e-06 ;  /* 0x3727c5ac1d347421 */ /* 0x010fcc0000000000 */
[----:B------:R-:W0:Y:S01]  /*0b40*/  MUFU.SQRT R52, R52 ;  /* 0x0000003400347308 */ /* 0x000e220000002000 */
[----:B------:R-:W-:-:S03]  /*0b50*/  MOV R29, RZ ;  /* 0x000000ff001d7202 */ /* 0x000fc60000000f00 */
[----:B------:R-:W-:Y:S01]  /*0b60*/  @P2 FMUL R53, R53, 0.25 ;  /* 0x3e80000035352820 */ /* 0x000fe20000400000 */
[----:B------:R-:W-:-:S03]  /*0b70*/  HFMA2.MMA R50, -RZ, RZ, 1.625, 0 ;  /* 0x3e800000ff327435 */ /* 0x000fc600000001ff */
[----:B------:R-:W-:Y:S01]  /*0b80*/  @!P4 FMUL R53, R53, 16777216 ;  /* 0x4b8000003535c820 */ /* 0x000fe20000400000 */
[----:B------:R3:W4:Y:S03]  /*0b90*/  @!P0 LDG.E.EL R29, desc[UR4][R12.64] ;  /* 0x000000040c1d8981 */ /* 0x000726000c2e1900 */
[----:B-1----:R-:W1:Y:S01]  /*0ba0*/  MUFU.RCP R40, R53 ;  /* 0x0000003500287308 */ /* 0x002e620000001000 */
[C---:B0-----:R-:W-:Y:S02]  /*0bb0*/  FSETP.GT.AND P3, PT, R52.reuse, 8.50705917302346158658e+37, PT ;  /* 0x7e8000003400780b */ /* 0x041fe40003f64000 */
[----:B------:R-:W-:Y:S01]  /*0bc0*/  FSETP.GEU.AND P5, PT, R52, 1.175494350822287508e-38, PT ;  /* 0x008000003400780b */ /* 0x000fe20003fae000 */
[----:B-----5:R-:W-:-:S04]  /*0bd0*/  FADD R47, R47, 9.9999997473787516356e-06 ;  /* 0x3727c5ac2f2f7421 */ /* 0x020fc80000000000 */
[----:B---3--:R-:W0:Y:S01]  /*0be0*/  MUFU.SQRT R12, R47 ;  /* 0x0000002f000c7308 */ /* 0x008e220000002000 */
[----:B------:R-:W-:Y:S01]  /*0bf0*/  FADD R49, R49, 9.9999997473787516356e-06 ;  /* 0x3727c5ac31317421 */ /* 0x000fe20000000000 */
[----:B------:R-:W-:-:S04]  /*0c00*/  FSEL R13, R50, 1, P2 ;  /* 0x3f800000320d7808 */ /* 0x000fc80001000000 */
[----:B------:R-:W-:Y:S01]  /*0c10*/  @P3 FMUL R52, R52, 0.25 ;  /* 0x3e80000034343820 */ /* 0x000fe20000400000 */
[----:B------:R-:W-:Y:S01]  /*0c20*/  FSEL R51, R50, 1, P3 ;  /* 0x3f80000032337808 */ /* 0x000fe20001800000 */
[----:B------:R-:W3:Y:S01]  /*0c30*/  MUFU.SQRT R49, R49 ;  /* 0x0000003100317308 */ /* 0x000ee20000002000 */
[----:B------:R-:W-:Y:S01]  /*0c40*/  @!P4 FMUL R13, R13, 16777216 ;  /* 0x4b8000000d0dc820 */ /* 0x000fe20000400000 */
[----:B------:R-:W-:Y:S01]  /*0c50*/  FADD R42, R42, 9.9999997473787516356e-06 ;  /* 0x3727c5ac2a2a7421 */ /* 0x000fe20000000000 */
[----:B------:R-:W-:Y:S01]  /*0c60*/  @!P5 FMUL R52, R52, 16777216 ;  /* 0x4b8000003434d820 */ /* 0x000fe20000400000 */
[----:B------:R-:W-:Y:S01]  /*0c70*/  @!P5 FMUL R51, R51, 16777216 ;  /* 0x4b8000003333d820 */ /* 0x000fe20000400000 */
[----:B-1----:R-:W-:Y:S01]  /*0c80*/  FMUL R40, R40, R13 ;  /* 0x0000000d28287220 */ /* 0x002fe20000400000 */
[C---:B0-----:R-:W-:Y:S02]  /*0c90*/  FSETP.GT.AND P5, PT, R12.reuse, 8.50705917302346158658e+37, PT ;  /* 0x7e8000000c00780b */ /* 0x041fe40003fa4000 */
[----:B------:R-:W0:Y:S01]  /*0ca0*/  MUFU.SQRT R13, R42 ;  /* 0x0000002a000d7308 */ /* 0x000e220000002000 */
[----:B------:R-:W-:-:S02]  /*0cb0*/  FSETP.GEU.AND P2, PT, R12, 1.175494350822287508e-38, PT ;  /* 0x008000000c00780b */ /* 0x000fc40003f4e000 */
[----:B---3--:R-:W-:-:S05]  /*0cc0*/  FSETP.GT.AND P3, PT, R49, 8.50705917302346158658e+37, PT ;  /* 0x7e8000003100780b */ /* 0x008fca0003f64000 */
[----:B------:R-:W1:Y:S03]  /*0cd0*/  MUFU.RCP R41, R52 ;  /* 0x0000003400297308 */ /* 0x000e660000001000 */
[----:B------:R-:W-:Y:S01]  /*0ce0*/  @P5 FMUL R12, R12, 0.25 ;  /* 0x3e8000000c0c5820 */ /* 0x000fe20000400000 */
[----:B------:R-:W-:Y:S02]  /*0cf0*/  FSETP.GEU.AND P6, PT, R49, 1.175494350822287508e-38, PT ;  /* 0x008000003100780b */ /* 0x000fe40003fce000 */
[----:B0-----:R-:W-:Y:S01]  /*0d00*/  FSETP.GT.AND P4, PT, R13, 8.50705917302346158658e+37, PT ;  /* 0x7e8000000d00780b */ /* 0x001fe20003f84000 */
[----:B------:R-:W-:Y:S01]  /*0d10*/  @!P2 FMUL R12, R12, 16777216 ;  /* 0x4b8000000c0ca820 */ /* 0x000fe20000400000 */
[----:B------:R-:W-:Y:S01]  /*0d20*/  FSEL R42, R50, 1, P3 ;  /* 0x3f800000322a7808 */ /* 0x000fe20001800000 */
[----:B------:R-:W-:Y:S01]  /*0d30*/  @P3 FMUL R49, R49, 0.25 ;  /* 0x3e80000031313820 */ /* 0x000fe20000400000 */
[----:B------:R-:W-:-:S03]  /*0d40*/  FSETP.GEU.AND P3, PT, R13, 1.175494350822287508e-38, PT ;  /* 0x008000000d00780b */ /* 0x000fc60003f6e000 */
[----:B------:R-:W0:Y:S01]  /*0d50*/  MUFU.RCP R12, R12 ;  /* 0x0000000c000c7308 */ /* 0x000e220000001000 */
[----:B------:R-:W-:Y:S01]  /*0d60*/  FADD R43, R43, 9.9999997473787516356e-06 ;  /* 0x3727c5ac2b2b7421 */ /* 0x000fe20000000000 */
[----:B-1----:R-:W-:-:S04]  /*0d70*/  FMUL R41, R41, R51 ;  /* 0x0000003329297220 */ /* 0x002fc80000400000 */
[----:B------:R-:W-:Y:S02]  /*0d80*/  @P4 FMUL R13, R13, 0.25 ;  /* 0x3e8000000d0d4820 */ /* 0x000fe40000400000 */
[----:B------:R1:W3:Y:S02]  /*0d90*/  MUFU.SQRT R51, R43 ;  /* 0x0000002b00337308 */ /* 0x0002e40000002000 */
[----:B------:R-:W-:Y:S01]  /*0da0*/  @!P3 FMUL R13, R13, 16777216 ;  /* 0x4b8000000d0db820 */ /* 0x000fe20000400000 */
[----:B-1----:R-:W-:-:S05]  /*0db0*/  FSEL R43, R50, 1, P5 ;  /* 0x3f800000322b7808 */ /* 0x002fca0002800000 */
[----:B------:R1:W-:Y:S01]  /*0dc0*/  MUFU.RCP R47, R13 ;  /* 0x0000000d002f7308 */ /* 0x0003e20000001000 */
[----:B------:R-:W-:-:S04]  /*0dd0*/  @!P2 FMUL R43, R43, 16777216 ;  /* 0x4b8000002b2ba820 */ /* 0x000fc80000400000 */
[----:B0-----:R-:W-:Y:S01]  /*0de0*/  FMUL R43, R12, R43 ;  /* 0x0000002b0c2b7220 */ /* 0x001fe20000400000 */
[----:B-1----:R-:W-:Y:S01]  /*0df0*/  CS2R R12, SRZ ;  /* 0x00000000000c7805 */ /* 0x002fe2000001ff00 */
[----:B--2---:R-:W-:Y:S01]  /*0e00*/  FADD R19, R14, R19 ;  /* 0x000000130e137221 */ /* 0x004fe20000000000 */
[----:B------:R-:W-:Y:S01]  /*0e10*/  FADD R18, R15, R18 ;  /* 0x000000120f127221 */ /* 0x000fe20000000000 */
[----:B------:R-:W-:-:S06]  /*0e20*/  CS2R R14, SRZ ;  /* 0x00000000000e7805 */ /* 0x000fcc000001ff00 */
[----:B------:R-:W2:Y:S01]  /*0e30*/  @!P1 LDG.E.128 R12, desc[UR4][R26.64] ;  /* 0x000000041a0c9981 */ /* 0x000ea2000c1e1d00 */
[----:B------:R-:W-:Y:S01]  /*0e40*/  @!P6 FMUL R49, R49, 16777216 ;  /* 0x4b8000003131e820 */ /* 0x000fe20000400000 */
[----:B------:R-:W-:Y:S01]  /*0e50*/  @!P6 FMUL R42, R42, 16777216 ;  /* 0x4b8000002a2ae820 */ /* 0x000fe20000400000 */
[C---:B---3--:R-:W-:Y:S02]  /*0e60*/  FSETP.GT.AND P6, PT, R51.reuse, 8.50705917302346158658e+37, PT ;  /* 0x7e8000003300780b */ /* 0x048fe40003fc4000 */
[C---:B------:R-:W-:Y:S01]  /*0e70*/  FSETP.GEU.AND P5, PT, R51.reuse, 1.175494350822287508e-38, PT ;  /* 0x008000003300780b */ /* 0x040fe20003fae000 */
[----:B------:R-:W0:Y:S10]  /*0e80*/  MUFU.RCP R53, R49 ;  /* 0x0000003100357308 */ /* 0x000e340000001000 */
[----:B------:R-:W-:-:S04]  /*0e90*/  @P6 FMUL R51, R51, 0.25 ;  /* 0x3e80000033336820 */ /* 0x000fc80000400000 */
[----:B------:R-:W-:-:S04]  /*0ea0*/  @!P5 FMUL R51, R51, 16777216 ;  /* 0x4b8000003333d820 */ /* 0x000fc80000400000 */
[----:B------:R1:W3:Y:S01]  /*0eb0*/  MUFU.RCP R49, R51 ;  /* 0x0000003300317308 */ /* 0x0002e20000001000 */
[----:B0-----:R-:W-:Y:S01]  /*0ec0*/  FMUL R42, R53, R42 ;  /* 0x0000002a352a7220 */ /* 0x001fe20000400000 */
[----:B------:R-:W-:-:S05]  /*0ed0*/  FSEL R53, R50, 1, P6 ;  /* 0x3f80000032357808 */ /* 0x000fca0003000000 */
[----:B------:R-:W-:Y:S01]  /*0ee0*/  @!P5 FMUL R53, R53, 16777216 ;  /* 0x4b8000003535d820 */ /* 0x000fe20000400000 */
[----:B-1----:R-:W-:-:S03]  /*0ef0*/  FADD R51, R46, 9.9999997473787516356e-06 ;  /* 0x3727c5ac2e337421 */ /* 0x002fc60000000000 */
[----:B---3--:R-:W-:Y:S02]  /*0f00*/  FMUL R49, R49, R53 ;  /* 0x0000003531317220 */ /* 0x008fe40000400000 */
[----:B------:R-:W0:Y:S01]  /*0f10*/  MUFU.SQRT R53, R51 ;  /* 0x0000003300357308 */ /* 0x000e220000002000 */
[----:B------:R-:W-:Y:S01]  /*0f20*/  FSEL R52, R50, 1, P4 ;  /* 0x3f80000032347808 */ /* 0x000fe20002000000 */
[----:B------:R-:W-:-:S04]  /*0f30*/  FADD R44, R44, 9.9999997473787516356e-06 ;  /* 0x3727c5ac2c2c7421 */ /* 0x000fc80000000000 */
[----:B------:R-:W-:-:S04]  /*0f40*/  @!P3 FMUL R52, R52, 16777216 ;  /* 0x4b8000003434b820 */ /* 0x000fc80000400000 */
[----:B------:R-:W-:Y:S02]  /*0f50*/  FMUL R47, R47, R52 ;  /* 0x000000342f2f7220 */ /* 0x000fe40000400000 */
[----:B------:R-:W1:Y:S01]  /*0f60*/  MUFU.SQRT R52, R44 ;  /* 0x0000002c00347308 */ /* 0x000e620000002000 */
[C---:B0-----:R-:W-:Y:S02]  /*0f70*/  FSETP.GT.AND P3, PT, R53.reuse, 8.50705917302346158658e+37, PT ;  /* 0x7e8000003500780b */ /* 0x041fe40003f64000 */
[----:B------:R-:W-:-:S11]  /*0f80*/  FSETP.GEU.AND P5, PT, R53, 1.175494350822287508e-38, PT ;  /* 0x008000003500780b */ /* 0x000fd60003fae000 */
[----:B------:R-:W-:Y:S01]  /*0f90*/  @P3 FMUL R53, R53, 0.25 ;  /* 0x3e80000035353820 */ /* 0x000fe20000400000 */
[----:B-1----:R-:W-:-:S03]  /*0fa0*/  FSETP.GT.AND P2, PT, R52, 8.50705917302346158658e+37, PT ;  /* 0x7e8000003400780b */ /* 0x002fc60003f44000 */
[----:B------:R-:W-:Y:S01]  /*0fb0*/  @!P5 FMUL R53, R53, 16777216 ;  /* 0x4b8000003535d820 */ /* 0x000fe20000400000 */
[----:B------:R-:W-:-:S03]  /*0fc0*/  FSETP.GEU.AND P4, PT, R52, 1.175494350822287508e-38, PT ;  /* 0x008000003400780b */ /* 0x000fc60003f8e000 */
[----:B------:R-:W0:Y:S01]  /*0fd0*/  MUFU.RCP R44, R53 ;  /* 0x00000035002c7308 */ /* 0x000e220000001000 */
[----:B------:R-:W-:Y:S01]  /*0fe0*/  FADD R17, R48, R17 ;  /* 0x0000001130117221 */ /* 0x000fe20000000000 */
[----:B------:R-:W-:-:S04]  /*0ff0*/  FSEL R48, R50, 1, P3 ;  /* 0x3f80000032307808 */ /* 0x000fc80001800000 */
[----:B------:R-:W-:Y:S01]  /*1000*/  @P2 FMUL R52, R52, 0.25 ;  /* 0x3e80000034342820 */ /* 0x000fe20000400000 */
[----:B------:R-:W-:Y:S01]  /*1010*/  @!P5 FMUL R48, R48, 16777216 ;  /* 0x4b8000003030d820 */ /* 0x000fe20000400000 */
[----:B------:R-:W-:Y:S02]  /*1020*/  FADD R16, R45, R16 ;  /* 0x000000102d107221 */ /* 0x000fe40000000000 */
[----:B------:R-:W-:Y:S01]  /*1030*/  @!P4 FMUL R52, R52, 16777216 ;  /* 0x4b8000003434c820 */ /* 0x000fe20000400000 */
[----:B0-----:R-:W-:Y:S02]  /*1040*/  FMUL R48, R44, R48 ;  /* 0x000000302c307220 */ /* 0x001fe40000400000 */
[----:B------:R-:W0:Y:S01]  /*1050*/  LDC.64 R44, c[0x0][0x240] ;  /* 0x00009000ff2c7b82 */ /* 0x000e220000000a00 */
[----:B------:R1:W3:Y:S01]  /*1060*/  MUFU.RCP R46, R52 ;  /* 0x00000034002e7308 */ /* 0x0002e20000001000 */
[----:B------:R-:W-:Y:S01]  /*1070*/  FSEL R51, R50, 1, P2 ;  /* 0x3f80000032337808 */ /* 0x000fe20001000000 */
[----:B------:R-:W-:-:S04]  /*1080*/  FADD R50, R16, -R35 ;  /* 0x8000002310327221 */ /* 0x000fc80000000000 */
[----:B------:R-:W-:Y:S01]  /*1090*/  @!P4 FMUL R51, R51, 16777216 ;  /* 0x4b8000003333c820 */ /* 0x000fe20000400000 */
[----:B------:R-:W-:Y:S01]  /*10a0*/  FADD R33, R18, -R33 ;  /* 0x8000002112217221 */ /* 0x000fe20000000000 */
[----:B------:R-:W-:Y:S01]  /*10b0*/  FADD R35, R19, -R36 ;  /* 0x8000002413237221 */ /* 0x000fe20000000000 */
[----:B-1----:R-:W-:Y:S01]  /*10c0*/  FADD R52, R17, -R34 ;  /* 0x8000002211347221 */ /* 0x002fe20000000000 */
[----:B------:R-:W-:Y:S01]  /*10d0*/  FMUL R50, R47, R50 ;  /* 0x000000322f327220 */ /* 0x000fe20000400000 */
[----:B---3--:R-:W-:Y:S01]  /*10e0*/  FMUL R46, R46, R51 ;  /* 0x000000332e2e7220 */ /* 0x008fe20000400000 */
[----:B------:R-:W-:Y:S01]  /*10f0*/  FMUL R34, R48, R35 ;  /* 0x0000002330227220 */ /* 0x000fe20000400000 */
[----:B------:R-:W-:Y:S02]  /*1100*/  FMUL R49, R49, R52 ;  /* 0x0000003431317220 */ /* 0x000fe40000400000 */
[----:B------:R-:W-:Y:S01]  /*1110*/  FMUL R36, R46, R33 ;  /* 0x000000212e247220 */ /* 0x000fe20000400000 */
[----:B------:R1:W-:Y:S01]  /*1120*/  @!P0 STG.E.128 desc[UR4][R26.64+0x800], R16 ;  /* 0x000800101a008986 */ /* 0x0003e2000c101d04 */
[----:B------:R-:W-:Y:S01]  /*1130*/  FFMA R38, R50, R38, R39 ;  /* 0x0000002632267223 */ /* 0x000fe20000000027 */
[----:B------:R-:W-:Y:S01]  /*1140*/  FFMA R2, R49, R9, R2 ;  /* 0x0000000931027223 */ /* 0x000fe20000000002 */
[----:B0-----:R-:W-:-:S04]  /*1150*/  IMAD.WIDE R44, R10, 0x4, R44 ;  /* 0x000000040a2c7825 */ /* 0x001fc800078e022c */
[----:B------:R-:W-:Y:S01]  /*1160*/  FFMA R3, R36, R6, R3 ;  /* 0x0000000624037223 */ /* 0x000fe20000000003 */
[----:B----4-:R-:W-:Y:S01]  /*1170*/  FFMA R8, R34, R8, R29 ;  /* 0x0000000822087223 */ /* 0x010fe2000000001d */
[----:B--2---:R-:W-:Y:S01]  /*1180*/  FADD R12, R37, R12 ;  /* 0x0000000c250c7221 */ /* 0x004fe20000000000 */
[----:B------:R-:W-:Y:S01]  /*1190*/  FADD R15, R32, R15 ;  /* 0x0000000f200f7221 */ /* 0x000fe20000000000 */
[----:B------:R-:W-:Y:S01]  /*11a0*/  FADD R14, R31, R14 ;  /* 0x0000000e1f0e7221 */ /* 0x000fe20000000000 */
[----:B------:R-:W-:Y:S01]  /*11b0*/  FADD R13, R30, R13 ;  /* 0x0000000d1e0d7221 */ /* 0x000fe20000000000 */
[----:B------:R-:W-:Y:S01]  /*11c0*/  FADD R7, R12, -R7 ;  /* 0x800000070c077221 */ /* 0x000fe20000000000 */
[----:B------:R-:W-:Y:S01]  /*11d0*/  FADD R22, R15, -R22 ;  /* 0x800000160f167221 */ /* 0x000fe20000000000 */
[----:B------:R-:W-:Y:S01]  /*11e0*/  FADD R25, R14, -R25 ;  /* 0x800000190e197221 */ /* 0x000fe20000000000 */
[----:B------:R-:W-:Y:S01]  /*11f0*/  FADD R24, R13, -R24 ;  /* 0x800000180d187221 */ /* 0x000fe20000000000 */
[----:B------:R-:W-:Y:S01]  /*1200*/  FMUL R40, R40, R7 ;  /* 0x0000000728287220 */ /* 0x000fe20000400000 */
[----:B------:R-:W-:Y:S01]  /*1210*/  FMUL R43, R43, R22 ;  /* 0x000000162b2b7220 */ /* 0x000fe20000400000 */
[----:B------:R-:W-:Y:S01]  /*1220*/  FMUL R25, R42, R25 ;  /* 0x000000192a197220 */ /* 0x000fe20000400000 */
[----:B------:R-:W-:Y:S01]  /*1230*/  FMUL R24, R41, R24 ;  /* 0x0000001829187220 */ /* 0x000fe20000400000 */
[----:B------:R-:W-:Y:S01]  /*1240*/  FFMA R11, R40, R28, R11 ;  /* 0x0000001c280b7223 */ /* 0x000fe2000000000b */
[----:B------:R-:W-:Y:S01]  /*1250*/  FFMA R0, R43, R23, R0 ;  /* 0x000000172b007223 */ /* 0x000fe20000000000 */
[----:B------:R-:W-:Y:S01]  /*1260*/  FFMA R4, R25, R21, R4 ;  /* 0x0000001519047223 */ /* 0x000fe20000000004 */
[----:B------:R-:W-:-:S02]  /*1270*/  FFMA R5, R24, R20, R5 ;  /* 0x0000001418057223 */ /* 0x000fc40000000005 */
[----:B------:R-:W-:Y:S02]  /*1280*/  FSETP.GEU.AND P5, PT, R11, RZ, PT ;  /* 0x000000ff0b00720b */ /* 0x000fe40003fae000 */
[----:B------:R-:W-:Y:S02]  /*1290*/  FSETP.GEU.AND P2, PT, R0, RZ, PT ;  /* 0x000000ff0000720b */ /* 0x000fe40003f4e000 */
[----:B------:R-:W-:Y:S02]  /*12a0*/  FSETP.GEU.AND P3, PT, R4, RZ, PT ;  /* 0x000000ff0400720b */ /* 0x000fe40003f6e000 */
[----:B------:R-:W-:Y:S02]  /*12b0*/  FSETP.GEU.AND P4, PT, R5, RZ, PT ;  /* 0x000000ff0500720b */ /* 0x000fe40003f8e000 */
[----:B-1----:R-:W-:Y:S02]  /*12c0*/  SEL R16, R11, RZ, P5 ;  /* 0x000000ff0b107207 */ /* 0x002fe40002800000 */
[----:B------:R-:W-:-:S02]  /*12d0*/  SEL R19, R0, RZ, P2 ;  /* 0x000000ff00137207 */ /* 0x000fc40001000000 */
[----:B------:R-:W-:Y:S02]  /*12e0*/  SEL R18, R4, RZ, P3 ;  /* 0x000000ff04127207 */ /* 0x000fe40001800000 */
[----:B------:R-:W-:Y:S01]  /*12f0*/  SEL R17, R5, RZ, P4 ;  /* 0x000000ff05117207 */ /* 0x000fe20002000000 */
[----:B------:R0:W-:Y:S01]  /*1300*/  @!P1 STG.E.128 desc[UR4][R26.64], R12 ;  /* 0x0000000c1a009986 */ /* 0x0001e2000c101d04 */
[----:B------:R-:W-:Y:S02]  /*1310*/  FSETP.GEU.AND P2, PT, R3, RZ, PT ;  /* 0x000000ff0300720b */ /* 0x000fe40003f4e000 */
[----:B------:R-:W-:Y:S01]  /*1320*/  FSETP.GEU.AND P3, PT, R2, RZ, PT ;  /* 0x000000ff0200720b */ /* 0x000fe20003f6e000 */
[----:B------:R0:W-:Y:S01]  /*1330*/  @!P1 STG.E.128 desc[UR4][R44.64], R16 ;  /* 0x000000102c009986 */ /* 0x0001e2000c101d04 */
[----:B------:R-:W-:Y:S02]  /*1340*/  FSETP.GEU.AND P1, PT, R8, RZ, PT ;  /* 0x000000ff0800720b */ /* 0x000fe40003f2e000 */
[----:B------:R-:W-:-:S02]  /*1350*/  FSETP.GEU.AND P4, PT, R38, RZ, PT ;  /* 0x000000ff2600720b */ /* 0x000fc40003f8e000 */
[----:B------:R-:W-:Y:S02]  /*1360*/  SEL R7, R8, RZ, P1 ;  /* 0x000000ff08077207 */ /* 0x000fe40000800000 */
[----:B------:R-:W-:Y:S02]  /*1370*/  SEL R6, R3, RZ, P2 ;  /* 0x000000ff03067207 */ /* 0x000fe40001000000 */
[----:B------:R-:W-:Y:S02]  /*1380*/  SEL R5, R2, RZ, P3 ;  /* 0x000000ff02057207 */ /* 0x000fe40001800000 */
[----:B------:R-:W-:Y:S01]  /*1390*/  SEL R4, R38, RZ, P4 ;  /* 0x000000ff26047207 */ /* 0x000fe20002000000 */
[----:B0-----:R-:W-:Y:S06]  /*13a0*/  @P0 EXIT ;  /* 0x000000000000094d */ /* 0x001fec0003800000 */
[----:B------:R-:W-:Y:S01]  /*13b0*/  STG.E.128 desc[UR4][R44.64+0x800], R4 ;  /* 0x000800042c007986 */ /* 0x000fe2000c101d04 */
[----:B------:R-:W-:Y:S05]  /*13c0*/  EXIT ;  /* 0x000000000000794d */ /* 0x000fea0003800000 */
.L_x_0:
[----:B------:R-:W-:-:S00]  /*13d0*/  BRA `(.L_x_0) ;  /* 0xfffffffc00fc7947 */ /* 0x000fc0000383ffff */
[----:B------:R-:W-:-:S00]  /*13e0*/  NOP ;  /* 0x0000000000007918 */ /* 0x000fc00000000000 */
        /* <DEDUP_REMOVED lines=9> */
.L_x_1:


//--------------------- .nv.global.init           --------------------------
	.section	.nv.global.init,"aw",@progbits
.nv.global.init:
	.type		_$_str,@object
	.size		_$_str,(_$_str_$_2 - _$_str)
_$_str:
        /*0000*/ 	.byte	0x5f, 0x5f, 0x43, 0x55, 0x44, 0x41, 0x5f, 0x46, 0x54, 0x5a, 0x00
	.type		_$_str_$_2,@object
	.size		_$_str_$_2,(.L_1 - _$_str_$_2)
_$_str_$_2:
        /*000b*/ 	.byte	0x5f, 0x5f, 0x43, 0x55, 0x44, 0x41, 0x5f, 0x50, 0x52, 0x45, 0x43, 0x5f, 0x53, 0x51, 0x52, 0x54
        /*001b*/ 	.byte	0x00
.L_1:


//--------------------- .nv.constant0.triton_poi_fused__native_batch_norm_legit_no_training_convolution_relu_44 --------------------------
	.section	.nv.constant0.triton_poi_fused__native_batch_norm_legit_no_training_convolution_relu_44,"a",@progbits
	.sectionflags	@""
	.align	4
.nv.constant0.triton_poi_fused__native_batch_norm_legit_no_training_convolution_relu_44:
	.zero		588
